//
// Generated by NVIDIA NVVM Compiler
//
// Compiler Build ID: CL-36424714
// Cuda compilation tools, release 13.0, V13.0.88
// Based on NVVM 20.0.0
//

.version 9.0
.target sm_100
.address_size 64

	// .globl	_Z8distancePKdPdddddi

.visible .entry _Z8distancePKdPdddddi(
	.param .u64 .ptr .align 1 _Z8distancePKdPdddddi_param_0,
	.param .u64 .ptr .align 1 _Z8distancePKdPdddddi_param_1,
	.param .f64 _Z8distancePKdPdddddi_param_2,
	.param .f64 _Z8distancePKdPdddddi_param_3,
	.param .f64 _Z8distancePKdPdddddi_param_4,
	.param .f64 _Z8distancePKdPdddddi_param_5,
	.param .u32 _Z8distancePKdPdddddi_param_6
)
{
	.reg .pred 	%p<2>;
	.reg .b32 	%r<7>;
	.reg .b64 	%rd<9>;
	.reg .b64 	%fd<18>;

	ld.param.u64 	%rd1, [_Z8distancePKdPdddddi_param_0];
	ld.param.u64 	%rd2, [_Z8distancePKdPdddddi_param_1];
	ld.param.f64 	%fd1, [_Z8distancePKdPdddddi_param_2];
	ld.param.f64 	%fd2, [_Z8distancePKdPdddddi_param_3];
	ld.param.f64 	%fd3, [_Z8distancePKdPdddddi_param_4];
	ld.param.f64 	%fd4, [_Z8distancePKdPdddddi_param_5];
	ld.param.u32 	%r2, [_Z8distancePKdPdddddi_param_6];
	mov.u32 	%r3, %ctaid.x;
	mov.u32 	%r4, %ntid.x;
	mov.u32 	%r5, %tid.x;
	mad.lo.s32 	%r1, %r3, %r4, %r5;
	setp.ge.s32 	%p1, %r1, %r2;
	@%p1 bra 	$L__BB0_2;
	cvta.to.global.u64 	%rd3, %rd1;
	cvta.to.global.u64 	%rd4, %rd2;
	mul.lo.s32 	%r6, %r1, 3;
	mul.wide.s32 	%rd5, %r6, 8;
	add.s64 	%rd6, %rd3, %rd5;
	ld.global.f64 	%fd5, [%rd6];
	ld.global.f64 	%fd6, [%rd6+8];
	ld.global.f64 	%fd7, [%rd6+16];
	mul.f64 	%fd8, %fd2, %fd6;
	fma.rn.f64 	%fd9, %fd1, %fd5, %fd8;
	fma.rn.f64 	%fd10, %fd3, %fd7, %fd9;
	add.f64 	%fd11, %fd4, %fd10;
	abs.f64 	%fd12, %fd11;
	mul.f64 	%fd13, %fd2, %fd2;
	fma.rn.f64 	%fd14, %fd1, %fd1, %fd13;
	fma.rn.f64 	%fd15, %fd3, %fd3, %fd14;
	sqrt.rn.f64 	%fd16, %fd15;
	div.rn.f64 	%fd17, %fd12, %fd16;
	mul.wide.s32 	%rd7, %r1, 8;
	add.s64 	%rd8, %rd4, %rd7;
	st.global.f64 	[%rd8], %fd17;
$L__BB0_2:
	ret;

}
	// .globl	_Z16find_plane_modelPKdS0_S0_PdS1_S1_S1_i
.visible .entry _Z16find_plane_modelPKdS0_S0_PdS1_S1_S1_i(
	.param .u64 .ptr .align 1 _Z16find_plane_modelPKdS0_S0_PdS1_S1_S1_i_param_0,
	.param .u64 .ptr .align 1 _Z16find_plane_modelPKdS0_S0_PdS1_S1_S1_i_param_1,
	.param .u64 .ptr .align 1 _Z16find_plane_modelPKdS0_S0_PdS1_S1_S1_i_param_2,
	.param .u64 .ptr .align 1 _Z16find_plane_modelPKdS0_S0_PdS1_S1_S1_i_param_3,
	.param .u64 .ptr .align 1 _Z16find_plane_modelPKdS0_S0_PdS1_S1_S1_i_param_4,
	.param .u64 .ptr .align 1 _Z16find_plane_modelPKdS0_S0_PdS1_S1_S1_i_param_5,
	.param .u64 .ptr .align 1 _Z16find_plane_modelPKdS0_S0_PdS1_S1_S1_i_param_6,
	.param .u32 _Z16find_plane_modelPKdS0_S0_PdS1_S1_S1_i_param_7
)
{
	.reg .pred 	%p<2>;
	.reg .b32 	%r<7>;
	.reg .b64 	%rd<28>;
	.reg .b64 	%fd<33>;

	ld.param.u64 	%rd2, [_Z16find_plane_modelPKdS0_S0_PdS1_S1_S1_i_param_1];
	ld.param.u64 	%rd4, [_Z16find_plane_modelPKdS0_S0_PdS1_S1_S1_i_param_3];
	ld.param.u64 	%rd5, [_Z16find_plane_modelPKdS0_S0_PdS1_S1_S1_i_param_4];
	ld.param.u32 	%r2, [_Z16find_plane_modelPKdS0_S0_PdS1_S1_S1_i_param_7];
	mov.u32 	%r3, %ctaid.x;
	mov.u32 	%r4, %ntid.x;
	mov.u32 	%r5, %tid.x;
	mad.lo.s32 	%r1, %r3, %r4, %r5;
	setp.ge.s32 	%p1, %r1, %r2;
	@%p1 bra 	$L__BB1_2;
	ld.param.u64 	%rd27, [_Z16find_plane_modelPKdS0_S0_PdS1_S1_S1_i_param_6];
	ld.param.u64 	%rd26, [_Z16find_plane_modelPKdS0_S0_PdS1_S1_S1_i_param_5];
	ld.param.u64 	%rd25, [_Z16find_plane_modelPKdS0_S0_PdS1_S1_S1_i_param_2];
	ld.param.u64 	%rd24, [_Z16find_plane_modelPKdS0_S0_PdS1_S1_S1_i_param_0];
	cvta.to.global.u64 	%rd8, %rd24;
	cvta.to.global.u64 	%rd9, %rd2;
	cvta.to.global.u64 	%rd10, %rd25;
	cvta.to.global.u64 	%rd11, %rd4;
	cvta.to.global.u64 	%rd12, %rd5;
	cvta.to.global.u64 	%rd13, %rd26;
	cvta.to.global.u64 	%rd14, %rd27;
	mul.lo.s32 	%r6, %r1, 3;
	mul.wide.s32 	%rd15, %r6, 8;
	add.s64 	%rd16, %rd8, %rd15;
	ld.global.f64 	%fd1, [%rd16];
	ld.global.f64 	%fd2, [%rd16+8];
	ld.global.f64 	%fd3, [%rd16+16];
	add.s64 	%rd17, %rd9, %rd15;
	ld.global.f64 	%fd4, [%rd17];
	ld.global.f64 	%fd5, [%rd17+8];
	ld.global.f64 	%fd6, [%rd17+16];
	add.s64 	%rd18, %rd10, %rd15;
	ld.global.f64 	%fd7, [%rd18];
	ld.global.f64 	%fd8, [%rd18+8];
	ld.global.f64 	%fd9, [%rd18+16];
	sub.f64 	%fd10, %fd4, %fd1;
	sub.f64 	%fd11, %fd5, %fd2;
	sub.f64 	%fd12, %fd6, %fd3;
	sub.f64 	%fd13, %fd7, %fd1;
	sub.f64 	%fd14, %fd8, %fd2;
	sub.f64 	%fd15, %fd9, %fd3;
	mul.f64 	%fd16, %fd11, %fd15;
	mul.f64 	%fd17, %fd12, %fd14;
	sub.f64 	%fd18, %fd16, %fd17;
	mul.wide.s32 	%rd19, %r1, 8;
	add.s64 	%rd20, %rd11, %rd19;
	st.global.f64 	[%rd20], %fd18;
	mul.f64 	%fd19, %fd12, %fd13;
	mul.f64 	%fd20, %fd10, %fd15;
	sub.f64 	%fd21, %fd19, %fd20;
	add.s64 	%rd21, %rd12, %rd19;
	st.global.f64 	[%rd21], %fd21;
	mul.f64 	%fd22, %fd10, %fd14;
	mul.f64 	%fd23, %fd11, %fd13;
	sub.f64 	%fd24, %fd22, %fd23;
	add.s64 	%rd22, %rd13, %rd19;
	st.global.f64 	[%rd22], %fd24;
	ld.global.f64 	%fd25, [%rd20];
	neg.f64 	%fd26, %fd25;
	mul.f64 	%fd27, %fd1, %fd26;
	ld.global.f64 	%fd28, [%rd21];
	mul.f64 	%fd29, %fd2, %fd28;
	sub.f64 	%fd30, %fd27, %fd29;
	mul.f64 	%fd31, %fd3, %fd24;
	sub.f64 	%fd32, %fd30, %fd31;
	add.s64 	%rd23, %rd14, %rd19;
	st.global.f64 	[%rd23], %fd32;
$L__BB1_2:
	ret;

}


// ===== COMPILED SASS (sm_100) =====

	.target	sm_100

	.elftype	@"ET_EXEC"


//--------------------- .note.nv.tkinfo           --------------------------
	.section	.note.nv.tkinfo,"",@"SHT_NOTE"
	.sectionflags	@"SHF_NOTE_NV_TKINFO"
	.tkinfo
        /*0018*/ 	.word	0x00000002
        /*0030*/ 	.string	""
        /*0030*/ 	.string	"ptxas"
        /*0030*/ 	.string	"Cuda compilation tools, release 13.0, V13.0.88"
        /*0030*/ 	.string	"Build cuda_13.0.r13.0/compiler.36424714_0"
        /*0030*/ 	.string	"-arch sm_100 -m 64 "



//--------------------- .note.nv.cuinfo           --------------------------
	.section	.note.nv.cuinfo,"",@"SHT_NOTE"
	.sectionflags	@"SHF_NOTE_NV_CUINFO"
        /*0018*/ 	.short	0x0002
        /*001a*/ 	.short	0x0064
        /*001c*/ 	.short	0x0082
	.zero		2


//--------------------- .nv.info                  --------------------------
	.section	.nv.info,"",@"SHT_CUDA_INFO"
	.align	4


	//----- nvinfo : EIATTR_REGCOUNT
	.align		4
        /*0000*/ 	.byte	0x04, 0x2f
        /*0002*/ 	.short	(.L_1 - .L_0)
	.align		4
.L_0:
        /*0004*/ 	.word	index@(_Z8distancePKdPdddddi)
        /*0008*/ 	.word	0x0000001a


	//----- nvinfo : EIATTR_FRAME_SIZE
	.align		4
.L_1:
        /*000c*/ 	.byte	0x04, 0x11
        /*000e*/ 	.short	(.L_3 - .L_2)
	.align		4
.L_2:
        /*0010*/ 	.word	index@($__internal_1_$__cuda_sm20_dsqrt_rn_f64_mediumpath_v1)
        /*0014*/ 	.word	0x00000000


	//----- nvinfo : EIATTR_FRAME_SIZE
	.align		4
.L_3:
        /*0018*/ 	.byte	0x04, 0x11
        /*001a*/ 	.short	(.L_5 - .L_4)
	.align		4
.L_4:
        /*001c*/ 	.word	index@($__internal_0_$__cuda_sm20_div_rn_f64_full)
        /*0020*/ 	.word	0x00000000


	//----- nvinfo : EIATTR_FRAME_SIZE
	.align		4
.L_5:
        /*0024*/ 	.byte	0x04, 0x11
        /*0026*/ 	.short	(.L_7 - .L_6)
	.align		4
.L_6:
        /*0028*/ 	.word	index@(_Z8distancePKdPdddddi)
        /*002c*/ 	.word	0x00000000


	//----- nvinfo : EIATTR_REGCOUNT
	.align		4
.L_7:
        /*0030*/ 	.byte	0x04, 0x2f
        /*0032*/ 	.short	(.L_9 - .L_8)
	.align		4
.L_8:
        /*0034*/ 	.word	index@(_Z16find_plane_modelPKdS0_S0_PdS1_S1_S1_i)
        /*0038*/ 	.word	0x00000020


	//----- nvinfo : EIATTR_FRAME_SIZE
	.align		4
.L_9:
        /*003c*/ 	.byte	0x04, 0x11
        /*003e*/ 	.short	(.L_11 - .L_10)
	.align		4
.L_10:
        /*0040*/ 	.word	index@(_Z16find_plane_modelPKdS0_S0_PdS1_S1_S1_i)
        /*0044*/ 	.word	0x00000000


	//----- nvinfo : EIATTR_MIN_STACK_SIZE
	.align		4
.L_11:
        /*0048*/ 	.byte	0x04, 0x12
        /*004a*/ 	.short	(.L_13 - .L_12)
	.align		4
.L_12:
        /*004c*/ 	.word	index@(_Z16find_plane_modelPKdS0_S0_PdS1_S1_S1_i)
        /*0050*/ 	.word	0x00000000


	//----- nvinfo : EIATTR_MIN_STACK_SIZE
	.align		4
.L_13:
        /*0054*/ 	.byte	0x04, 0x12
        /*0056*/ 	.short	(.L_15 - .L_14)
	.align		4
.L_14:
        /*0058*/ 	.word	index@(_Z8distancePKdPdddddi)
        /*005c*/ 	.word	0x00000000
.L_15:


//--------------------- .nv.compat                --------------------------
	.section	.nv.compat,"",@"SHT_CUDA_COMPAT_INFO"
	.align	4
        /*0000*/ 	.byte	0x02, 0x09, 0x00, 0x00, 0x02, 0x02, 0x01, 0x00, 0x02, 0x05, 0x05, 0x00, 0x03, 0x07, 0x01, 0x01
        /*0010*/ 	.byte	0x02, 0x03, 0x00, 0x00, 0x02, 0x06, 0x01, 0x00, 0x04, 0x0b, 0x08, 0x00, 0x01, 0x00, 0x00, 0x00
        /*0020*/ 	.byte	0x00, 0x00, 0x00, 0x00


//--------------------- .nv.info._Z16find_plane_modelPKdS0_S0_PdS1_S1_S1_i --------------------------
	.section	.nv.info._Z16find_plane_modelPKdS0_S0_PdS1_S1_S1_i,"",@"SHT_CUDA_INFO"
	.sectionflags	@""
	.align	4


	//----- nvinfo : EIATTR_CUDA_API_VERSION
	.align		4
        /*0000*/ 	.byte	0x04, 0x37
        /*0002*/ 	.short	(.L_17 - .L_16)
.L_16:
        /*0004*/ 	.word	0x00000082


	//----- nvinfo : EIATTR_KPARAM_INFO
	.align		4
.L_17:
        /*0008*/ 	.byte	0x04, 0x17
        /*000a*/ 	.short	(.L_19 - .L_18)
.L_18:
        /*000c*/ 	.word	0x00000000
        /*0010*/ 	.short	0x0007
        /*0012*/ 	.short	0x0038
        /*0014*/ 	.byte	0x00, 0xf0, 0x11, 0x00


	//----- nvinfo : EIATTR_KPARAM_INFO
	.align		4
.L_19:
        /*0018*/ 	.byte	0x04, 0x17
        /*001a*/ 	.short	(.L_21 - .L_20)
.L_20:
        /*001c*/ 	.word	0x00000000
        /*0020*/ 	.short	0x0006
        /*0022*/ 	.short	0x0030
        /*0024*/ 	.byte	0x00, 0xf5, 0x21, 0x00


	//----- nvinfo : EIATTR_KPARAM_INFO
	.align		4
.L_21:
        /*0028*/ 	.byte	0x04, 0x17
        /*002a*/ 	.short	(.L_23 - .L_22)
.L_22:
        /*002c*/ 	.word	0x00000000
        /*0030*/ 	.short	0x0005
        /*0032*/ 	.short	0x0028
        /*0034*/ 	.byte	0x00, 0xf5, 0x21, 0x00


	//----- nvinfo : EIATTR_KPARAM_INFO
	.align		4
.L_23:
        /*0038*/ 	.byte	0x04, 0x17
        /*003a*/ 	.short	(.L_25 - .L_24)
.L_24:
        /*003c*/ 	.word	0x00000000
        /*0040*/ 	.short	0x0004
        /*0042*/ 	.short	0x0020
        /*0044*/ 	.byte	0x00, 0xf5, 0x21, 0x00


	//----- nvinfo : EIATTR_KPARAM_INFO
	.align		4
.L_25:
        /*0048*/ 	.byte	0x04, 0x17
        /*004a*/ 	.short	(.L_27 - .L_26)
.L_26:
        /*004c*/ 	.word	0x00000000
        /*0050*/ 	.short	0x0003
        /*0052*/ 	.short	0x0018
        /*0054*/ 	.byte	0x00, 0xf5, 0x21, 0x00


	//----- nvinfo : EIATTR_KPARAM_INFO
	.align		4
.L_27:
        /*0058*/ 	.byte	0x04, 0x17
        /*005a*/ 	.short	(.L_29 - .L_28)
.L_28:
        /*005c*/ 	.word	0x00000000
        /*0060*/ 	.short	0x0002
        /*0062*/ 	.short	0x0010
        /*0064*/ 	.byte	0x00, 0xf5, 0x21, 0x00


	//----- nvinfo : EIATTR_KPARAM_INFO
	.align		4
.L_29:
        /*0068*/ 	.byte	0x04, 0x17
        /*006a*/ 	.short	(.L_31 - .L_30)
.L_30:
        /*006c*/ 	.word	0x00000000
        /*0070*/ 	.short	0x0001
        /*0072*/ 	.short	0x0008
        /*0074*/ 	.byte	0x00, 0xf5, 0x21, 0x00


	//----- nvinfo : EIATTR_KPARAM_INFO
	.align		4
.L_31:
        /*0078*/ 	.byte	0x04, 0x17
        /*007a*/ 	.short	(.L_33 - .L_32)
.L_32:
        /*007c*/ 	.word	0x00000000
        /*0080*/ 	.short	0x0000
        /*0082*/ 	.short	0x0000
        /*0084*/ 	.byte	0x00, 0xf5, 0x21, 0x00


	//----- nvinfo : EIATTR_SPARSE_MMA_MASK
	.align		4
.L_33:
        /*0088*/ 	.byte	0x03, 0x50
        /*008a*/ 	.short	0x0000


	//----- nvinfo : EIATTR_MAXREG_COUNT
	.align		4
        /*008c*/ 	.byte	0x03, 0x1b
        /*008e*/ 	.short	0x00ff


	//----- nvinfo : EIATTR_MERCURY_ISA_VERSION
	.align		4
        /*0090*/ 	.byte	0x03, 0x5f
        /*0092*/ 	.short	0x0101


	//----- nvinfo : EIATTR_VRC_CTA_INIT_COUNT
	.align		4
        /*0094*/ 	.byte	0x02, 0x4a
	.zero		1
	.zero		1


	//----- nvinfo : EIATTR_EXIT_INSTR_OFFSETS
	.align		4
        /*0098*/ 	.byte	0x04, 0x1c
        /*009a*/ 	.short	(.L_35 - .L_34)


	//   ....[0]....
.L_34:
        /*009c*/ 	.word	0x00000070


	//   ....[1]....
        /*00a0*/ 	.word	0x00000360


	//----- nvinfo : EIATTR_CBANK_PARAM_SIZE
	.align		4
.L_35:
        /*00a4*/ 	.byte	0x03, 0x19
        /*00a6*/ 	.short	0x003c


	//----- nvinfo : EIATTR_PARAM_CBANK
	.align		4
        /*00a8*/ 	.byte	0x04, 0x0a
        /*00aa*/ 	.short	(.L_37 - .L_36)
	.align		4
.L_36:
        /*00ac*/ 	.word	index@(.nv.constant0._Z16find_plane_modelPKdS0_S0_PdS1_S1_S1_i)
        /*00b0*/ 	.short	0x0380
        /*00b2*/ 	.short	0x003c


	//----- nvinfo : EIATTR_SW_WAR
	.align		4
.L_37:
        /*00b4*/ 	.byte	0x04, 0x36
        /*00b6*/ 	.short	(.L_39 - .L_38)
.L_38:
        /*00b8*/ 	.word	0x00000008
.L_39:


//--------------------- .nv.info._Z8distancePKdPdddddi --------------------------
	.section	.nv.info._Z8distancePKdPdddddi,"",@"SHT_CUDA_INFO"
	.sectionflags	@""
	.align	4


	//----- nvinfo : EIATTR_CUDA_API_VERSION
	.align		4
        /*0000*/ 	.byte	0x04, 0x37
        /*0002*/ 	.short	(.L_41 - .L_40)
.L_40:
        /*0004*/ 	.word	0x00000082


	//----- nvinfo : EIATTR_KPARAM_INFO
	.align		4
.L_41:
        /*0008*/ 	.byte	0x04, 0x17
        /*000a*/ 	.short	(.L_43 - .L_42)
.L_42:
        /*000c*/ 	.word	0x00000000
        /*0010*/ 	.short	0x0006
        /*0012*/ 	.short	0x0030
        /*0014*/ 	.byte	0x00, 0xf0, 0x11, 0x00


	//----- nvinfo : EIATTR_KPARAM_INFO
	.align		4
.L_43:
        /*0018*/ 	.byte	0x04, 0x17
        /*001a*/ 	.short	(.L_45 - .L_44)
.L_44:
        /*001c*/ 	.word	0x00000000
        /*0020*/ 	.short	0x0005
        /*0022*/ 	.short	0x0028
        /*0024*/ 	.byte	0x00, 0xf0, 0x21, 0x00


	//----- nvinfo : EIATTR_KPARAM_INFO
	.align		4
.L_45:
        /*0028*/ 	.byte	0x04, 0x17
        /*002a*/ 	.short	(.L_47 - .L_46)
.L_46:
        /*002c*/ 	.word	0x00000000
        /*0030*/ 	.short	0x0004
        /*0032*/ 	.short	0x0020
        /*0034*/ 	.byte	0x00, 0xf0, 0x21, 0x00


	//----- nvinfo : EIATTR_KPARAM_INFO
	.align		4
.L_47:
        /*0038*/ 	.byte	0x04, 0x17
        /*003a*/ 	.short	(.L_49 - .L_48)
.L_48:
        /*003c*/ 	.word	0x00000000
        /*0040*/ 	.short	0x0003
        /*0042*/ 	.short	0x0018
        /*0044*/ 	.byte	0x00, 0xf0, 0x21, 0x00


	//----- nvinfo : EIATTR_KPARAM_INFO
	.align		4
.L_49:
        /*0048*/ 	.byte	0x04, 0x17
        /*004a*/ 	.short	(.L_51 - .L_50)
.L_50:
        /*004c*/ 	.word	0x00000000
        /*0050*/ 	.short	0x0002
        /*0052*/ 	.short	0x0010
        /*0054*/ 	.byte	0x00, 0xf0, 0x21, 0x00


	//----- nvinfo : EIATTR_KPARAM_INFO
	.align		4
.L_51:
        /*0058*/ 	.byte	0x04, 0x17
        /*005a*/ 	.short	(.L_53 - .L_52)
.L_52:
        /*005c*/ 	.word	0x00000000
        /*0060*/ 	.short	0x0001
        /*0062*/ 	.short	0x0008
        /*0064*/ 	.byte	0x00, 0xf5, 0x21, 0x00


	//----- nvinfo : EIATTR_KPARAM_INFO
	.align		4
.L_53:
        /*0068*/ 	.byte	0x04, 0x17
        /*006a*/ 	.short	(.L_55 - .L_54)
.L_54:
        /*006c*/ 	.word	0x00000000
        /*0070*/ 	.short	0x0000
        /*0072*/ 	.short	0x0000
        /*0074*/ 	.byte	0x00, 0xf5, 0x21, 0x00


	//----- nvinfo : EIATTR_SPARSE_MMA_MASK
	.align		4
.L_55:
        /*0078*/ 	.byte	0x03, 0x50
        /*007a*/ 	.short	0x0000


	//----- nvinfo : EIATTR_MAXREG_COUNT
	.align		4
        /*007c*/ 	.byte	0x03, 0x1b
        /*007e*/ 	.short	0x00ff


	//----- nvinfo : EIATTR_MERCURY_ISA_VERSION
	.align		4
        /*0080*/ 	.byte	0x03, 0x5f
        /*0082*/ 	.short	0x0101


	//----- nvinfo : EIATTR_VRC_CTA_INIT_COUNT
	.align		4
        /*0084*/ 	.byte	0x02, 0x4a
	.zero		1
	.zero		1


	//----- nvinfo : EIATTR_EXIT_INSTR_OFFSETS
	.align		4
        /*0088*/ 	.byte	0x04, 0x1c
        /*008a*/ 	.short	(.L_57 - .L_56)


	//   ....[0]....
.L_56:
        /*008c*/ 	.word	0x00000070


	//   ....[1]....
        /*0090*/ 	.word	0x00000460


	//----- nvinfo : EIATTR_CRS_STACK_SIZE
	.align		4
.L_57:
        /*0094*/ 	.byte	0x04, 0x1e
        /*0096*/ 	.short	(.L_59 - .L_58)
.L_58:
        /*0098*/ 	.word	0x00000000


	//----- nvinfo : EIATTR_CBANK_PARAM_SIZE
	.align		4
.L_59:
        /*009c*/ 	.byte	0x03, 0x19
        /*009e*/ 	.short	0x0034


	//----- nvinfo : EIATTR_PARAM_CBANK
	.align		4
        /*00a0*/ 	.byte	0x04, 0x0a
        /*00a2*/ 	.short	(.L_61 - .L_60)
	.align		4
.L_60:
        /*00a4*/ 	.word	index@(.nv.constant0._Z8distancePKdPdddddi)
        /*00a8*/ 	.short	0x0380
        /*00aa*/ 	.short	0x0034


	//----- nvinfo : EIATTR_SW_WAR
	.align		4
.L_61:
        /*00ac*/ 	.byte	0x04, 0x36
        /*00ae*/ 	.short	(.L_63 - .L_62)
.L_62:
        /*00b0*/ 	.word	0x00000008
.L_63:


//--------------------- .nv.callgraph             --------------------------
	.section	.nv.callgraph,"",@"SHT_CUDA_CALLGRAPH"
	.align	4
	.sectionentsize	8
	.align		4
        /*0000*/ 	.word	0x00000000
	.align		4
        /*0004*/ 	.word	0xffffffff
	.align		4
        /*0008*/ 	.word	0x00000000
	.align		4
        /*000c*/ 	.word	0xfffffffe
	.align		4
        /*0010*/ 	.word	0x00000000
	.align		4
        /*0014*/ 	.word	0xfffffffd
	.align		4
        /*0018*/ 	.word	0x00000000
	.align		4
        /*001c*/ 	.word	0xfffffffc


//--------------------- .text._Z16find_plane_modelPKdS0_S0_PdS1_S1_S1_i --------------------------
	.section	.text._Z16find_plane_modelPKdS0_S0_PdS1_S1_S1_i,"ax",@progbits
	.align	128
        .global         _Z16find_plane_modelPKdS0_S0_PdS1_S1_S1_i
        .type           _Z16find_plane_modelPKdS0_S0_PdS1_S1_S1_i,@function
        .size           _Z16find_plane_modelPKdS0_S0_PdS1_S1_S1_i,(.L_x_15 - _Z16find_plane_modelPKdS0_S0_PdS1_S1_S1_i)
        .other          _Z16find_plane_modelPKdS0_S0_PdS1_S1_S1_i,@"STO_CUDA_ENTRY STV_DEFAULT"
_Z16find_plane_modelPKdS0_S0_PdS1_S1_S1_i:
.text._Z16find_plane_modelPKdS0_S0_PdS1_S1_S1_i:
[----:B------:R-:W-:Y:S01]  /*0000*/  LDC R1, c[0x0][0x37c] ;  /* 0x0000df00ff017b82 */ /* 0x000fe20000000800 */
[----:B------:R-:W0:Y:S07]  /*0010*/  S2R R3, SR_TID.X ;  /* 0x0000000000037919 */ /* 0x000e2e0000002100 */
[----:B------:R-:W0:Y:S01]  /*0020*/  S2UR UR4, SR_CTAID.X ;  /* 0x00000000000479c3 */ /* 0x000e220000002500 */
[----:B------:R-:W1:Y:S07]  /*0030*/  LDCU UR5, c[0x0][0x3b8] ;  /* 0x00007700ff0577ac */ /* 0x000e6e0008000800 */
[----:B------:R-:W0:Y:S02]  /*0040*/  LDC R0, c[0x0][0x360] ;  /* 0x0000d800ff007b82 */ /* 0x000e240000000800 */
[----:B0-----:R-:W-:-:S05]  /*0050*/  IMAD R0, R0, UR4, R3 ;  /* 0x0000000400007c24 */ /* 0x001fca000f8e0203 */
[----:B-1----:R-:W-:-:S13]  /*0060*/  ISETP.GE.AND P0, PT, R0, UR5, PT ;  /* 0x0000000500007c0c */ /* 0x002fda000bf06270 */
[----:B------:R-:W-:Y:S05]  /*0070*/  @P0 EXIT ;  /* 0x000000000000094d */ /* 0x000fea0003800000 */
[----:B------:R-:W0:Y:S01]  /*0080*/  LDC.64 R20, c[0x0][0x380] ;  /* 0x0000e000ff147b82 */ /* 0x000e220000000a00 */
[----:B------:R-:W1:Y:S01]  /*0090*/  LDCU.64 UR4, c[0x0][0x358] ;  /* 0x00006b00ff0477ac */ /* 0x000e620008000a00 */
[----:B------:R-:W-:-:S06]  /*00a0*/  LEA R3, R0, R0, 0x1 ;  /* 0x0000000000037211 */ /* 0x000fcc00078e08ff */
[----:B------:R-:W2:Y:S08]  /*00b0*/  LDC.64 R22, c[0x0][0x388] ;  /* 0x0000e200ff167b82 */ /* 0x000eb00000000a00 */
[----:B------:R-:W3:Y:S01]  /*00c0*/  LDC.64 R24, c[0x0][0x390] ;  /* 0x0000e400ff187b82 */ /* 0x000ee20000000a00 */
[----:B0-----:R-:W-:-:S05]  /*00d0*/  IMAD.WIDE R20, R3, 0x8, R20 ;  /* 0x0000000803147825 */ /* 0x001fca00078e0214 */
[----:B-1----:R-:W4:Y:S01]  /*00e0*/  LDG.E.64 R6, desc[UR4][R20.64+0x8] ;  /* 0x0000080414067981 */ /* 0x002f22000c1e1b00 */
[----:B--2---:R-:W-:-:S03]  /*00f0*/  IMAD.WIDE R22, R3, 0x8, R22 ;  /* 0x0000000803167825 */ /* 0x004fc600078e0216 */
[----:B------:R-:W2:Y:S04]  /*0100*/  LDG.E.64 R4, desc[UR4][R20.64] ;  /* 0x0000000414047981 */ /* 0x000ea8000c1e1b00 */
[----:B------:R-:W5:Y:S01]  /*0110*/  LDG.E.64 R8, desc[UR4][R22.64+0x10] ;  /* 0x0000100416087981 */ /* 0x000f62000c1e1b00 */
[----:B---3--:R-:W-:-:S03]  /*0120*/  IMAD.WIDE R24, R3, 0x8, R24 ;  /* 0x0000000803187825 */ /* 0x008fc600078e0218 */
[----:B------:R-:W3:Y:S04]  /*0130*/  LDG.E.64 R14, desc[UR4][R22.64+0x8] ;  /* 0x00000804160e7981 */ /* 0x000ee8000c1e1b00 */
[----:B------:R0:W5:Y:S04]  /*0140*/  LDG.E.64 R2, desc[UR4][R20.64+0x10] ;  /* 0x0000100414027981 */ /* 0x000168000c1e1b00 */
[----:B------:R-:W4:Y:S04]  /*0150*/  LDG.E.64 R12, desc[UR4][R24.64+0x8] ;  /* 0x00000804180c7981 */ /* 0x000f28000c1e1b00 */
[----:B------:R-:W2:Y:S01]  /*0160*/  LDG.E.64 R10, desc[UR4][R24.64] ;  /* 0x00000004180a7981 */ /* 0x000ea2000c1e1b00 */
[----:B0-----:R-:W0:Y:S03]  /*0170*/  LDC.64 R20, c[0x0][0x398] ;  /* 0x0000e600ff147b82 */ /* 0x001e260000000a00 */
[----:B------:R-:W2:Y:S04]  /*0180*/  LDG.E.64 R16, desc[UR4][R24.64+0x10] ;  /* 0x0000100418107981 */ /* 0x000ea8000c1e1b00 */
[----:B------:R1:W2:Y:S02]  /*0190*/  LDG.E.64 R18, desc[UR4][R22.64] ;  /* 0x0000000416127981 */ /* 0x0002a4000c1e1b00 */
[----:B-1----:R-:W1:Y:S01]  /*01a0*/  LDC.64 R22, c[0x0][0x3a8] ;  /* 0x0000ea00ff167b82 */ /* 0x002e620000000a00 */
[----:B0-----:R-:W-:-:S04]  /*01b0*/  IMAD.WIDE R20, R0, 0x8, R20 ;  /* 0x0000000800147825 */ /* 0x001fc800078e0214 */
[----:B-1----:R-:W-:Y:S01]  /*01c0*/  IMAD.WIDE R22, R0, 0x8, R22 ;  /* 0x0000000800167825 */ /* 0x002fe200078e0216 */
[----:B-----5:R-:W-:Y:S02]  /*01d0*/  DADD R8, -R2, R8 ;  /* 0x0000000002087229 */ /* 0x020fe40000000108 */
[C---:B----4-:R-:W-:Y:S02]  /*01e0*/  DADD R26, -R6.reuse, R12 ;  /* 0x00000000061a7229 */ /* 0x050fe4000000010c */
[----:B---3--:R-:W-:Y:S02]  /*01f0*/  DADD R14, -R6, R14 ;  /* 0x00000000060e7229 */ /* 0x008fe4000000010e */
[----:B--2---:R-:W-:Y:S02]  /*0200*/  DADD R10, -R4, R10 ;  /* 0x00000000040a7229 */ /* 0x004fe4000000010a */
[----:B------:R-:W-:Y:S02]  /*0210*/  DADD R16, -R2, R16 ;  /* 0x0000000002107229 */ /* 0x000fe40000000110 */
[----:B------:R-:W-:-:S02]  /*0220*/  DMUL R28, R8, R26 ;  /* 0x0000001a081c7228 */ /* 0x000fc40000000000 */
[----:B------:R-:W-:Y:S02]  /*0230*/  DADD R12, -R4, R18 ;  /* 0x00000000040c7229 */ /* 0x000fe40000000112 */
[----:B------:R-:W-:-:S04]  /*0240*/  DMUL R18, R14, R10 ;  /* 0x0000000a0e127228 */ /* 0x000fc80000000000 */
[----:B------:R-:W-:Y:S01]  /*0250*/  DFMA R24, R14, R16, -R28 ;  /* 0x000000100e18722b */ /* 0x000fe2000000081c */
[----:B------:R-:W0:Y:S03]  /*0260*/  LDC.64 R14, c[0x0][0x3a0] ;  /* 0x0000e800ff0e7b82 */ /* 0x000e260000000a00 */
[C---:B------:R-:W-:Y:S02]  /*0270*/  DFMA R18, R12.reuse, R26, -R18 ;  /* 0x0000001a0c12722b */ /* 0x040fe40000000812 */
[----:B------:R-:W-:Y:S01]  /*0280*/  DMUL R12, R12, R16 ;  /* 0x000000100c0c7228 */ /* 0x000fe20000000000 */
[----:B------:R-:W-:Y:S02]  /*0290*/  STG.E.64 desc[UR4][R20.64], R24 ;  /* 0x0000001814007986 */ /* 0x000fe4000c101b04 */
[----:B------:R-:W1:Y:S05]  /*02a0*/  LDC.64 R16, c[0x0][0x3b0] ;  /* 0x0000ec00ff107b82 */ /* 0x000e6a0000000a00 */
[----:B------:R-:W-:Y:S01]  /*02b0*/  DFMA R12, R8, R10, -R12 ;  /* 0x0000000a080c722b */ /* 0x000fe2000000080c */
[----:B0-----:R-:W-:-:S06]  /*02c0*/  IMAD.WIDE R14, R0, 0x8, R14 ;  /* 0x00000008000e7825 */ /* 0x001fcc00078e020e */
[----:B------:R-:W-:Y:S04]  /*02d0*/  STG.E.64 desc[UR4][R14.64], R12 ;  /* 0x0000000c0e007986 */ /* 0x000fe8000c101b04 */
[----:B------:R-:W-:Y:S04]  /*02e0*/  STG.E.64 desc[UR4][R22.64], R18 ;  /* 0x0000001216007986 */ /* 0x000fe8000c101b04 */
[----:B------:R-:W2:Y:S04]  /*02f0*/  LDG.E.64 R10, desc[UR4][R14.64] ;  /* 0x000000040e0a7981 */ /* 0x000ea8000c1e1b00 */
[----:B------:R-:W3:Y:S01]  /*0300*/  LDG.E.64 R8, desc[UR4][R20.64] ;  /* 0x0000000414087981 */ /* 0x000ee2000c1e1b00 */
[----:B--2---:R-:W-:-:S08]  /*0310*/  DMUL R10, R6, R10 ;  /* 0x0000000a060a7228 */ /* 0x004fd00000000000 */
[----:B---3--:R-:W-:-:S08]  /*0320*/  DFMA R8, R4, -R8, -R10 ;  /* 0x800000080408722b */ /* 0x008fd0000000080a */
[----:B------:R-:W-:Y:S01]  /*0330*/  DFMA R8, -R2, R18, R8 ;  /* 0x000000120208722b */ /* 0x000fe20000000108 */
[----:B-1----:R-:W-:-:S06]  /*0340*/  IMAD.WIDE R2, R0, 0x8, R16 ;  /* 0x0000000800027825 */ /* 0x002fcc00078e0210 */
[----:B------:R-:W-:Y:S01]  /*0350*/  STG.E.64 desc[UR4][R2.64], R8 ;  /* 0x0000000802007986 */ /* 0x000fe2000c101b04 */
[----:B------:R-:W-:Y:S05]  /*0360*/  EXIT ;  /* 0x000000000000794d */ /* 0x000fea0003800000 */
.L_x_0:
[----:B------:R-:W-:-:S00]  /*0370*/  BRA `(.L_x_0) ;  /* 0xfffffffc00fc7947 */ /* 0x000fc0000383ffff */
[----:B------:R-:W-:-:S00]  /*0380*/  NOP ;  /* 0x0000000000007918 */ /* 0x000fc00000000000 */
[----:B------:R-:W-:-:S00]  /*0390*/  NOP ;  /* 0x0000000000007918 */ /* 0x000fc00000000000 */
[----:B------:R-:W-:-:S00]  /*03a0*/  NOP ;  /* 0x0000000000007918 */ /* 0x000fc00000000000 */
[----:B------:R-:W-:-:S00]  /*03b0*/  NOP ;  /* 0x0000000000007918 */ /* 0x000fc00000000000 */
[----:B------:R-:W-:-:S00]  /*03c0*/  NOP ;  /* 0x0000000000007918 */ /* 0x000fc00000000000 */
[----:B------:R-:W-:-:S00]  /*03d0*/  NOP ;  /* 0x0000000000007918 */ /* 0x000fc00000000000 */
[----:B------:R-:W-:-:S00]  /*03e0*/  NOP ;  /* 0x0000000000007918 */ /* 0x000fc00000000000 */
[----:B------:R-:W-:-:S00]  /*03f0*/  NOP ;  /* 0x0000000000007918 */ /* 0x000fc00000000000 */
.L_x_15:


//--------------------- .text._Z8distancePKdPdddddi --------------------------
	.section	.text._Z8distancePKdPdddddi,"ax",@progbits
	.align	128
        .global         _Z8distancePKdPdddddi
        .type           _Z8distancePKdPdddddi,@function
        .size           _Z8distancePKdPdddddi,(.L_x_14 - _Z8distancePKdPdddddi)
        .other          _Z8distancePKdPdddddi,@"STO_CUDA_ENTRY STV_DEFAULT"
_Z8distancePKdPdddddi:
.text._Z8distancePKdPdddddi:
        /* <DEDUP_REMOVED lines=10> */
[----:B------:R-:W-:-:S06]  /*00a0*/  IMAD R3, R0, 0x3, RZ ;  /* 0x0000000300037824 */ /* 0x000fcc00078e02ff */
[----:B------:R-:W2:Y:S08]  /*00b0*/  LDC.64 R16, c[0x0][0x398] ;  /* 0x0000e600ff107b82 */ /* 0x000eb00000000a00 */
[----:B------:R-:W3:Y:S01]  /*00c0*/  LDC.64 R14, c[0x0][0x390] ;  /* 0x0000e400ff0e7b82 */ /* 0x000ee20000000a00 */
[----:B0-----:R-:W-:-:S07]  /*00d0*/  IMAD.WIDE R18, R3, 0x8, R18 ;  /* 0x0000000803127825 */ /* 0x001fce00078e0212 */
[----:B------:R-:W0:Y:S01]  /*00e0*/  LDC.64 R8, c[0x0][0x3a0] ;  /* 0x0000e800ff087b82 */ /* 0x000e220000000a00 */
[----:B-1----:R-:W4:Y:S04]  /*00f0*/  LDG.E.64 R6, desc[UR4][R18.64+0x8] ;  /* 0x0000080412067981 */ /* 0x002f28000c1e1b00 */
[----:B------:R-:W5:Y:S04]  /*0100*/  LDG.E.64 R12, desc[UR4][R18.64] ;  /* 0x00000004120c7981 */ /* 0x000f68000c1e1b00 */
[----:B------:R4:W5:Y:S01]  /*0110*/  LDG.E.64 R10, desc[UR4][R18.64+0x10] ;  /* 0x00001004120a7981 */ /* 0x000962000c1e1b00 */
[----:B--2---:R-:W-:Y:S01]  /*0120*/  DMUL R2, R16, R16 ;  /* 0x0000001010027228 */ /* 0x004fe20000000000 */
[----:B------:R-:W-:-:S02]  /*0130*/  IMAD.MOV.U32 R22, RZ, RZ, 0x0 ;  /* 0x00000000ff167424 */ /* 0x000fc400078e00ff */
[----:B------:R-:W-:-:S05]  /*0140*/  IMAD.MOV.U32 R23, RZ, RZ, 0x3fd80000 ;  /* 0x3fd80000ff177424 */ /* 0x000fca00078e00ff */
[----:B---3--:R-:W-:-:S08]  /*0150*/  DFMA R2, R14, R14, R2 ;  /* 0x0000000e0e02722b */ /* 0x008fd00000000002 */
[----:B0-----:R-:W-:-:S06]  /*0160*/  DFMA R2, R8, R8, R2 ;  /* 0x000000080802722b */ /* 0x001fcc0000000002 */
[----:B------:R-:W0:Y:S04]  /*0170*/  MUFU.RSQ64H R5, R3 ;  /* 0x0000000300057308 */ /* 0x000e280000001c00 */
[----:B------:R-:W-:-:S05]  /*0180*/  VIADD R4, R3, 0xfcb00000 ;  /* 0xfcb0000003047836 */ /* 0x000fca0000000000 */
[----:B------:R-:W-:Y:S01]  /*0190*/  ISETP.GE.U32.AND P0, PT, R4, 0x7ca00000, PT ;  /* 0x7ca000000400780c */ /* 0x000fe20003f06070 */
[----:B0-----:R-:W-:-:S08]  /*01a0*/  DMUL R20, R4, R4 ;  /* 0x0000000404147228 */ /* 0x001fd00000000000 */
[----:B------:R-:W-:-:S08]  /*01b0*/  DFMA R20, R2, -R20, 1 ;  /* 0x3ff000000214742b */ /* 0x000fd00000000814 */
[----:B------:R-:W-:Y:S02]  /*01c0*/  DFMA R22, R20, R22, 0.5 ;  /* 0x3fe000001416742b */ /* 0x000fe40000000016 */
[----:B------:R-:W-:Y:S02]  /*01d0*/  DMUL R20, R4, R20 ;  /* 0x0000001404147228 */ /* 0x000fe40000000000 */
[----:B----4-:R-:W-:Y:S01]  /*01e0*/  DMUL R18, R6, R16 ;  /* 0x0000001006127228 */ /* 0x010fe20000000000 */
[----:B------:R-:W0:Y:S05]  /*01f0*/  LDC.64 R16, c[0x0][0x3a8] ;  /* 0x0000ea00ff107b82 */ /* 0x000e2a0000000a00 */
[----:B------:R-:W-:-:S02]  /*0200*/  DFMA R6, R22, R20, R4 ;  /* 0x000000141606722b */ /* 0x000fc40000000004 */
[----:B-----5:R-:W-:-:S06]  /*0210*/  DFMA R18, R12, R14, R18 ;  /* 0x0000000e0c12722b */ /* 0x020fcc0000000012 */
[----:B------:R-:W-:Y:S02]  /*0220*/  DMUL R12, R2, R6 ;  /* 0x00000006020c7228 */ /* 0x000fe40000000000 */
[----:B------:R-:W-:Y:S01]  /*0230*/  DFMA R10, R10, R8, R18 ;  /* 0x000000080a0a722b */ /* 0x000fe20000000012 */
[----:B------:R-:W-:-:S05]  /*0240*/  VIADD R19, R7, 0xfff00000 ;  /* 0xfff0000007137836 */ /* 0x000fca0000000000 */
[----:B------:R-:W-:Y:S01]  /*0250*/  DFMA R14, R12, -R12, R2 ;  /* 0x8000000c0c0e722b */ /* 0x000fe20000000002 */
[----:B------:R-:W-:Y:S01]  /*0260*/  IMAD.MOV.U32 R18, RZ, RZ, R6 ;  /* 0x000000ffff127224 */ /* 0x000fe200078e0006 */
[----:B0-----:R-:W-:-:S06]  /*0270*/  DADD R16, R10, R16 ;  /* 0x000000000a107229 */ /* 0x001fcc0000000010 */
[----:B------:R-:W-:Y:S01]  /*0280*/  DFMA R8, R14, R18, R12 ;  /* 0x000000120e08722b */ /* 0x000fe2000000000c */
[----:B------:R-:W-:Y:S10]  /*0290*/  @!P0 BRA `(.L_x_1) ;  /* 0x0000000000108947 */ /* 0x000ff40003800000 */
[----:B------:R-:W-:-:S07]  /*02a0*/  MOV R8, 0x2c0 ;  /* 0x000002c000087802 */ /* 0x000fce0000000f00 */
[----:B------:R-:W-:Y:S05]  /*02b0*/  CALL.REL.NOINC `($__internal_1_$__cuda_sm20_dsqrt_rn_f64_mediumpath_v1) ;  /* 0x0000000400e07944 */ /* 0x000fea0003c00000 */
[----:B------:R-:W-:Y:S02]  /*02c0*/  IMAD.MOV.U32 R8, RZ, RZ, R4 ;  /* 0x000000ffff087224 */ /* 0x000fe400078e0004 */
[----:B------:R-:W-:-:S07]  /*02d0*/  IMAD.MOV.U32 R9, RZ, RZ, R5 ;  /* 0x000000ffff097224 */ /* 0x000fce00078e0005 */
.L_x_1:
[----:B------:R-:W0:Y:S01]  /*02e0*/  MUFU.RCP64H R3, R9 ;  /* 0x0000000900037308 */ /* 0x000e220000001800 */
[----:B------:R-:W-:Y:S01]  /*02f0*/  IMAD.MOV.U32 R2, RZ, RZ, 0x1 ;  /* 0x00000001ff027424 */ /* 0x000fe200078e00ff */
[----:B------:R-:W-:Y:S05]  /*0300*/  BSSY.RECONVERGENT B0, `(.L_x_2) ;  /* 0x0000012000007945 */ /* 0x000fea0003800200 */
[----:B0-----:R-:W-:-:S08]  /*0310*/  DFMA R4, R2, -R8, 1 ;  /* 0x3ff000000204742b */ /* 0x001fd00000000808 */
[----:B------:R-:W-:-:S08]  /*0320*/  DFMA R4, R4, R4, R4 ;  /* 0x000000040404722b */ /* 0x000fd00000000004 */
[----:B------:R-:W-:-:S08]  /*0330*/  DFMA R4, R2, R4, R2 ;  /* 0x000000040204722b */ /* 0x000fd00000000002 */
[----:B------:R-:W-:-:S08]  /*0340*/  DFMA R2, R4, -R8, 1 ;  /* 0x3ff000000402742b */ /* 0x000fd00000000808 */
[----:B------:R-:W-:-:S08]  /*0350*/  DFMA R2, R4, R2, R4 ;  /* 0x000000020402722b */ /* 0x000fd00000000004 */
[----:B------:R-:W-:-:S08]  /*0360*/  DMUL R4, |R16|, R2 ;  /* 0x0000000210047228 */ /* 0x000fd00000000200 */
[----:B------:R-:W-:-:S08]  /*0370*/  DFMA R6, R4, -R8, |R16| ;  /* 0x800000080406722b */ /* 0x000fd00000000410 */
[----:B------:R-:W-:Y:S02]  /*0380*/  DFMA R2, R2, R6, R4 ;  /* 0x000000060202722b */ /* 0x000fe40000000004 */
[----:B------:R-:W-:-:S08]  /*0390*/  DADD R4, -RZ, |R16| ;  /* 0x00000000ff047229 */ /* 0x000fd00000000510 */
[----:B------:R-:W-:Y:S02]  /*03a0*/  FFMA R6, RZ, R9, R3 ;  /* 0x00000009ff067223 */ /* 0x000fe40000000003 */
[----:B------:R-:W-:-:S03]  /*03b0*/  FSETP.GEU.AND P1, PT, |R5|, 6.5827683646048100446e-37, PT ;  /* 0x036000000500780b */ /* 0x000fc60003f2e200 */
[----:B------:R-:W-:-:S13]  /*03c0*/  FSETP.GT.AND P0, PT, |R6|, 1.469367938527859385e-39, PT ;  /* 0x001000000600780b */ /* 0x000fda0003f04200 */
[----:B------:R-:W-:Y:S05]  /*03d0*/  @P0 BRA P1, `(.L_x_3) ;  /* 0x0000000000100947 */ /* 0x000fea0000800000 */
[----:B------:R-:W-:Y:S01]  /*03e0*/  IMAD.MOV.U32 R6, RZ, RZ, R8 ;  /* 0x000000ffff067224 */ /* 0x000fe200078e0008 */
[----:B------:R-:W-:Y:S01]  /*03f0*/  MOV R10, 0x420 ;  /* 0x00000420000a7802 */ /* 0x000fe20000000f00 */
[----:B------:R-:W-:-:S07]  /*0400*/  IMAD.MOV.U32 R7, RZ, RZ, R9 ;  /* 0x000000ffff077224 */ /* 0x000fce00078e0009 */
[----:B------:R-:W-:Y:S05]  /*0410*/  CALL.REL.NOINC `($__internal_0_$__cuda_sm20_div_rn_f64_full) ;  /* 0x0000000000147944 */ /* 0x000fea0003c00000 */
.L_x_3:
[----:B------:R-:W-:Y:S05]  /*0420*/  BSYNC.RECONVERGENT B0 ;  /* 0x0000000000007941 */ /* 0x000fea0003800200 */
.L_x_2:
[----:B------:R-:W0:Y:S02]  /*0430*/  LDC.64 R4, c[0x0][0x388] ;  /* 0x0000e200ff047b82 */ /* 0x000e240000000a00 */
[----:B0-----:R-:W-:-:S05]  /*0440*/  IMAD.WIDE R4, R0, 0x8, R4 ;  /* 0x0000000800047825 */ /* 0x001fca00078e0204 */
[----:B------:R-:W-:Y:S01]  /*0450*/  STG.E.64 desc[UR4][R4.64], R2 ;  /* 0x0000000204007986 */ /* 0x000fe2000c101b04 */
[----:B------:R-:W-:Y:S05]  /*0460*/  EXIT ;  /* 0x000000000000794d */ /* 0x000fea0003800000 */
        .weak           $__internal_0_$__cuda_sm20_div_rn_f64_full
        .type           $__internal_0_$__cuda_sm20_div_rn_f64_full,@function
        .size           $__internal_0_$__cuda_sm20_div_rn_f64_full,($__internal_1_$__cuda_sm20_dsqrt_rn_f64_mediumpath_v1 - $__internal_0_$__cuda_sm20_div_rn_f64_full)
$__internal_0_$__cuda_sm20_div_rn_f64_full:
[C---:B------:R-:W-:Y:S01]  /*0470*/  FSETP.GEU.AND P0, PT, |R7|.reuse, 1.469367938527859385e-39, PT ;  /* 0x001000000700780b */ /* 0x040fe20003f0e200 */
[----:B------:R-:W-:Y:S01]  /*0480*/  IMAD.MOV.U32 R16, RZ, RZ, 0x1 ;  /* 0x00000001ff107424 */ /* 0x000fe200078e00ff */
[----:B------:R-:W-:Y:S01]  /*0490*/  LOP3.LUT R2, R7, 0x800fffff, RZ, 0xc0, !PT ;  /* 0x800fffff07027812 */ /* 0x000fe200078ec0ff */
[----:B------:R-:W-:Y:S01]  /*04a0*/  BSSY.RECONVERGENT B1, `(.L_x_4) ;  /* 0x0000055000017945 */ /* 0x000fe20003800200 */
[C---:B------:R-:W-:Y:S02]  /*04b0*/  FSETP.GEU.AND P2, PT, |R5|.reuse, 1.469367938527859385e-39, PT ;  /* 0x001000000500780b */ /* 0x040fe40003f4e200 */
[----:B------:R-:W-:Y:S01]  /*04c0*/  LOP3.LUT R3, R2, 0x3ff00000, RZ, 0xfc, !PT ;  /* 0x3ff0000002037812 */ /* 0x000fe200078efcff */
[----:B------:R-:W-:Y:S01]  /*04d0*/  IMAD.MOV.U32 R2, RZ, RZ, R6 ;  /* 0x000000ffff027224 */ /* 0x000fe200078e0006 */
[----:B------:R-:W-:Y:S02]  /*04e0*/  LOP3.LUT R11, R5, 0x7ff00000, RZ, 0xc0, !PT ;  /* 0x7ff00000050b7812 */ /* 0x000fe400078ec0ff */
[----:B------:R-:W-:-:S03]  /*04f0*/  LOP3.LUT R14, R7, 0x7ff00000, RZ, 0xc0, !PT ;  /* 0x7ff00000070e7812 */ /* 0x000fc600078ec0ff */
[----:B------:R-:W-:Y:S01]  /*0500*/  @!P0 DMUL R2, R6, 8.98846567431157953865e+307 ;  /* 0x7fe0000006028828 */ /* 0x000fe20000000000 */
[----:B------:R-:W-:-:S03]  /*0510*/  ISETP.GE.U32.AND P1, PT, R11, R14, PT ;  /* 0x0000000e0b00720c */ /* 0x000fc60003f26070 */
[----:B------:R-:W-:Y:S01]  /*0520*/  @!P2 LOP3.LUT R12, R7, 0x7ff00000, RZ, 0xc0, !PT ;  /* 0x7ff00000070ca812 */ /* 0x000fe200078ec0ff */
[----:B------:R-:W-:Y:S01]  /*0530*/  @!P2 IMAD.MOV.U32 R18, RZ, RZ, RZ ;  /* 0x000000ffff12a224 */ /* 0x000fe200078e00ff */
[----:B------:R-:W0:Y:S02]  /*0540*/  MUFU.RCP64H R17, R3 ;  /* 0x0000000300117308 */ /* 0x000e240000001800 */
[----:B------:R-:W-:Y:S01]  /*0550*/  @!P2 ISETP.GE.U32.AND P3, PT, R11, R12, PT ;  /* 0x0000000c0b00a20c */ /* 0x000fe20003f66070 */
[----:B------:R-:W-:-:S05]  /*0560*/  IMAD.MOV.U32 R12, RZ, RZ, 0x1ca00000 ;  /* 0x1ca00000ff0c7424 */ /* 0x000fca00078e00ff */
[----:B------:R-:W-:-:S04]  /*0570*/  @!P2 SEL R13, R12, 0x63400000, !P3 ;  /* 0x634000000c0da807 */ /* 0x000fc80005800000 */
[----:B------:R-:W-:-:S04]  /*0580*/  @!P2 LOP3.LUT R13, R13, 0x80000000, R5, 0xf8, !PT ;  /* 0x800000000d0da812 */ /* 0x000fc800078ef805 */
[----:B------:R-:W-:Y:S01]  /*0590*/  @!P2 LOP3.LUT R19, R13, 0x100000, RZ, 0xfc, !PT ;  /* 0x001000000d13a812 */ /* 0x000fe200078efcff */
[----:B0-----:R-:W-:-:S08]  /*05a0*/  DFMA R8, R16, -R2, 1 ;  /* 0x3ff000001008742b */ /* 0x001fd00000000802 */
[----:B------:R-:W-:-:S08]  /*05b0*/  DFMA R8, R8, R8, R8 ;  /* 0x000000080808722b */ /* 0x000fd00000000008 */
[----:B------:R-:W-:Y:S01]  /*05c0*/  DFMA R16, R16, R8, R16 ;  /* 0x000000081010722b */ /* 0x000fe20000000010 */
[----:B------:R-:W-:Y:S01]  /*05d0*/  SEL R9, R12, 0x63400000, !P1 ;  /* 0x634000000c097807 */ /* 0x000fe20004800000 */
[----:B------:R-:W-:-:S03]  /*05e0*/  IMAD.MOV.U32 R8, RZ, RZ, R4 ;  /* 0x000000ffff087224 */ /* 0x000fc600078e0004 */
[----:B------:R-:W-:-:S03]  /*05f0*/  LOP3.LUT R9, R9, 0x800fffff, R5, 0xf8, !PT ;  /* 0x800fffff09097812 */ /* 0x000fc600078ef805 */
[----:B------:R-:W-:-:S03]  /*0600*/  DFMA R20, R16, -R2, 1 ;  /* 0x3ff000001014742b */ /* 0x000fc60000000802 */
[----:B------:R-:W-:-:S05]  /*0610*/  @!P2 DFMA R8, R8, 2, -R18 ;  /* 0x400000000808a82b */ /* 0x000fca0000000812 */
[----:B------:R-:W-:Y:S01]  /*0620*/  DFMA R16, R16, R20, R16 ;  /* 0x000000141010722b */ /* 0x000fe20000000010 */
[----:B------:R-:W-:Y:S02]  /*0630*/  IMAD.MOV.U32 R21, RZ, RZ, R11 ;  /* 0x000000ffff157224 */ /* 0x000fe400078e000b */
[----:B------:R-:W-:Y:S01]  /*0640*/  IMAD.MOV.U32 R20, RZ, RZ, R14 ;  /* 0x000000ffff147224 */ /* 0x000fe200078e000e */
[----:B------:R-:W-:Y:S02]  /*0650*/  @!P0 LOP3.LUT R20, R3, 0x7ff00000, RZ, 0xc0, !PT ;  /* 0x7ff0000003148812 */ /* 0x000fe400078ec0ff */
[----:B------:R-:W-:Y:S02]  /*0660*/  @!P2 LOP3.LUT R21, R9, 0x7ff00000, RZ, 0xc0, !PT ;  /* 0x7ff000000915a812 */ /* 0x000fe400078ec0ff */
[----:B------:R-:W-:Y:S01]  /*0670*/  DMUL R18, R16, R8 ;  /* 0x0000000810127228 */ /* 0x000fe20000000000 */
[----:B------:R-:W-:Y:S02]  /*0680*/  VIADD R22, R20, 0xffffffff ;  /* 0xffffffff14167836 */ /* 0x000fe40000000000 */
[----:B------:R-:W-:-:S05]  /*0690*/  VIADD R13, R21, 0xffffffff ;  /* 0xffffffff150d7836 */ /* 0x000fca0000000000 */
[----:B------:R-:W-:Y:S01]  /*06a0*/  DFMA R14, R18, -R2, R8 ;  /* 0x80000002120e722b */ /* 0x000fe20000000008 */
[----:B------:R-:W-:-:S04]  /*06b0*/  ISETP.GT.U32.AND P0, PT, R13, 0x7feffffe, PT ;  /* 0x7feffffe0d00780c */ /* 0x000fc80003f04070 */
[----:B------:R-:W-:-:S03]  /*06c0*/  ISETP.GT.U32.OR P0, PT, R22, 0x7feffffe, P0 ;  /* 0x7feffffe1600780c */ /* 0x000fc60000704470 */
[----:B------:R-:W-:-:S10]  /*06d0*/  DFMA R14, R16, R14, R18 ;  /* 0x0000000e100e722b */ /* 0x000fd40000000012 */
[----:B------:R-:W-:Y:S05]  /*06e0*/  @P0 BRA `(.L_x_5) ;  /* 0x00000000006c0947 */ /* 0x000fea0003800000 */
[----:B------:R-:W-:-:S04]  /*06f0*/  LOP3.LUT R16, R7, 0x7ff00000, RZ, 0xc0, !PT ;  /* 0x7ff0000007107812 */ /* 0x000fc800078ec0ff */
[CC--:B------:R-:W-:Y:S02]  /*0700*/  VIADDMNMX R4, R11.reuse, -R16.reuse, 0xb9600000, !PT ;  /* 0xb96000000b047446 */ /* 0x0c0fe40007800910 */
[----:B------:R-:W-:Y:S02]  /*0710*/  ISETP.GE.U32.AND P0, PT, R11, R16, PT ;  /* 0x000000100b00720c */ /* 0x000fe40003f06070 */
[----:B------:R-:W-:Y:S02]  /*0720*/  VIMNMX R4, PT, PT, R4, 0x46a00000, PT ;  /* 0x46a0000004047848 */ /* 0x000fe40003fe0100 */
[----:B------:R-:W-:-:S05]  /*0730*/  SEL R11, R12, 0x63400000, !P0 ;  /* 0x634000000c0b7807 */ /* 0x000fca0004000000 */
[----:B------:R-:W-:Y:S02]  /*0740*/  IMAD.IADD R11, R4, 0x1, -R11 ;  /* 0x00000001040b7824 */ /* 0x000fe400078e0a0b */
[----:B------:R-:W-:Y:S02]  /*0750*/  IMAD.MOV.U32 R4, RZ, RZ, RZ ;  /* 0x000000ffff047224 */ /* 0x000fe400078e00ff */
[----:B------:R-:W-:-:S06]  /*0760*/  VIADD R5, R11, 0x7fe00000 ;  /* 0x7fe000000b057836 */ /* 0x000fcc0000000000 */
[----:B------:R-:W-:-:S10]  /*0770*/  DMUL R12, R14, R4 ;  /* 0x000000040e0c7228 */ /* 0x000fd40000000000 */
[----:B------:R-:W-:-:S13]  /*0780*/  FSETP.GTU.AND P0, PT, |R13|, 1.469367938527859385e-39, PT ;  /* 0x001000000d00780b */ /* 0x000fda0003f0c200 */
[----:B------:R-:W-:Y:S05]  /*0790*/  @P0 BRA `(.L_x_6) ;  /* 0x0000000000940947 */ /* 0x000fea0003800000 */
[----:B------:R-:W-:Y:S01]  /*07a0*/  DFMA R2, R14, -R2, R8 ;  /* 0x800000020e02722b */ /* 0x000fe20000000008 */
[----:B------:R-:W-:-:S09]  /*07b0*/  IMAD.MOV.U32 R4, RZ, RZ, RZ ;  /* 0x000000ffff047224 */ /* 0x000fd200078e00ff */
[C---:B------:R-:W-:Y:S02]  /*07c0*/  FSETP.NEU.AND P0, PT, R3.reuse, RZ, PT ;  /* 0x000000ff0300720b */ /* 0x040fe40003f0d000 */
[----:B------:R-:W-:-:S04]  /*07d0*/  LOP3.LUT R7, R3, 0x80000000, R7, 0x48, !PT ;  /* 0x8000000003077812 */ /* 0x000fc800078e4807 */
[----:B------:R-:W-:-:S07]  /*07e0*/  LOP3.LUT R5, R7, R5, RZ, 0xfc, !PT ;  /* 0x0000000507057212 */ /* 0x000fce00078efcff */
[----:B------:R-:W-:Y:S05]  /*07f0*/  @!P0 BRA `(.L_x_6) ;  /* 0x00000000007c8947 */ /* 0x000fea0003800000 */
[----:B------:R-:W-:Y:S01]  /*0800*/  IMAD.MOV R3, RZ, RZ, -R11 ;  /* 0x000000ffff037224 */ /* 0x000fe200078e0a0b */
[----:B------:R-:W-:Y:S01]  /*0810*/  DMUL.RP R4, R14, R4 ;  /* 0x000000040e047228 */ /* 0x000fe20000008000 */
[----:B------:R-:W-:-:S06]  /*0820*/  IMAD.MOV.U32 R2, RZ, RZ, RZ ;  /* 0x000000ffff027224 */ /* 0x000fcc00078e00ff */
[----:B------:R-:W-:-:S03]  /*0830*/  DFMA R2, R12, -R2, R14 ;  /* 0x800000020c02722b */ /* 0x000fc6000000000e */
[----:B------:R-:W-:-:S03]  /*0840*/  LOP3.LUT R7, R5, R7, RZ, 0x3c, !PT ;  /* 0x0000000705077212 */ /* 0x000fc600078e3cff */
[----:B------:R-:W-:-:S04]  /*0850*/  IADD3 R2, PT, PT, -R11, -0x43300000, RZ ;  /* 0xbcd000000b027810 */ /* 0x000fc80007ffe1ff */
[----:B------:R-:W-:-:S04]  /*0860*/  FSETP.NEU.AND P0, PT, |R3|, R2, PT ;  /* 0x000000020300720b */ /* 0x000fc80003f0d200 */
[----:B------:R-:W-:Y:S02]  /*0870*/  FSEL R12, R4, R12, !P0 ;  /* 0x0000000c040c7208 */ /* 0x000fe40004000000 */
[----:B------:R-:W-:Y:S01]  /*0880*/  FSEL R13, R7, R13, !P0 ;  /* 0x0000000d070d7208 */ /* 0x000fe20004000000 */
[----:B------:R-:W-:Y:S06]  /*0890*/  BRA `(.L_x_6) ;  /* 0x0000000000547947 */ /* 0x000fec0003800000 */
.L_x_5:
[----:B------:R-:W-:-:S14]  /*08a0*/  DSETP.NAN.AND P0, PT, R4, R4, PT ;  /* 0x000000040400722a */ /* 0x000fdc0003f08000 */
[----:B------:R-:W-:Y:S05]  /*08b0*/  @P0 BRA `(.L_x_7) ;  /* 0x0000000000440947 */ /* 0x000fea0003800000 */
[----:B------:R-:W-:-:S14]  /*08c0*/  DSETP.NAN.AND P0, PT, R6, R6, PT ;  /* 0x000000060600722a */ /* 0x000fdc0003f08000 */
[----:B------:R-:W-:Y:S05]  /*08d0*/  @P0 BRA `(.L_x_8) ;  /* 0x0000000000300947 */ /* 0x000fea0003800000 */
[----:B------:R-:W-:Y:S01]  /*08e0*/  ISETP.NE.AND P0, PT, R21, R20, PT ;  /* 0x000000141500720c */ /* 0x000fe20003f05270 */
[----:B------:R-:W-:Y:S02]  /*08f0*/  IMAD.MOV.U32 R12, RZ, RZ, 0x0 ;  /* 0x00000000ff0c7424 */ /* 0x000fe400078e00ff */
[----:B------:R-:W-:-:S10]  /*0900*/  IMAD.MOV.U32 R13, RZ, RZ, -0x80000 ;  /* 0xfff80000ff0d7424 */ /* 0x000fd400078e00ff */
[----:B------:R-:W-:Y:S05]  /*0910*/  @!P0 BRA `(.L_x_6) ;  /* 0x0000000000348947 */ /* 0x000fea0003800000 */
[----:B------:R-:W-:Y:S02]  /*0920*/  ISETP.NE.AND P0, PT, R21, 0x7ff00000, PT ;  /* 0x7ff000001500780c */ /* 0x000fe40003f05270 */
[----:B------:R-:W-:Y:S02]  /*0930*/  LOP3.LUT R13, R5, 0x80000000, R7, 0x48, !PT ;  /* 0x80000000050d7812 */ /* 0x000fe400078e4807 */
[----:B------:R-:W-:-:S13]  /*0940*/  ISETP.EQ.OR P0, PT, R20, RZ, !P0 ;  /* 0x000000ff1400720c */ /* 0x000fda0004702670 */
[----:B------:R-:W-:Y:S01]  /*0950*/  @P0 LOP3.LUT R2, R13, 0x7ff00000, RZ, 0xfc, !PT ;  /* 0x7ff000000d020812 */ /* 0x000fe200078efcff */
[----:B------:R-:W-:Y:S02]  /*0960*/  @!P0 IMAD.MOV.U32 R12, RZ, RZ, RZ ;  /* 0x000000ffff0c8224 */ /* 0x000fe400078e00ff */
[----:B------:R-:W-:Y:S02]  /*0970*/  @P0 IMAD.MOV.U32 R12, RZ, RZ, RZ ;  /* 0x000000ffff0c0224 */ /* 0x000fe400078e00ff */
[----:B------:R-:W-:Y:S01]  /*0980*/  @P0 IMAD.MOV.U32 R13, RZ, RZ, R2 ;  /* 0x000000ffff0d0224 */ /* 0x000fe200078e0002 */
[----:B------:R-:W-:Y:S06]  /*0990*/  BRA `(.L_x_6) ;  /* 0x0000000000147947 */ /* 0x000fec0003800000 */
.L_x_8:
[----:B------:R-:W-:Y:S01]  /*09a0*/  LOP3.LUT R13, R7, 0x80000, RZ, 0xfc, !PT ;  /* 0x00080000070d7812 */ /* 0x000fe200078efcff */
[----:B------:R-:W-:Y:S01]  /*09b0*/  IMAD.MOV.U32 R12, RZ, RZ, R6 ;  /* 0x000000ffff0c7224 */ /* 0x000fe200078e0006 */
[----:B------:R-:W-:Y:S06]  /*09c0*/  BRA `(.L_x_6) ;  /* 0x0000000000087947 */ /* 0x000fec0003800000 */
.L_x_7:
[----:B------:R-:W-:Y:S01]  /*09d0*/  LOP3.LUT R13, R5, 0x80000, RZ, 0xfc, !PT ;  /* 0x00080000050d7812 */ /* 0x000fe200078efcff */
[----:B------:R-:W-:-:S07]  /*09e0*/  IMAD.MOV.U32 R12, RZ, RZ, R4 ;  /* 0x000000ffff0c7224 */ /* 0x000fce00078e0004 */
.L_x_6:
[----:B------:R-:W-:Y:S05]  /*09f0*/  BSYNC.RECONVERGENT B1 ;  /* 0x0000000000017941 */ /* 0x000fea0003800200 */
.L_x_4:
[----:B------:R-:W-:Y:S02]  /*0a00*/  IMAD.MOV.U32 R11, RZ, RZ, 0x0 ;  /* 0x00000000ff0b7424 */ /* 0x000fe400078e00ff */
[----:B------:R-:W-:Y:S02]  /*0a10*/  IMAD.MOV.U32 R2, RZ, RZ, R12 ;  /* 0x000000ffff027224 */ /* 0x000fe400078e000c */
[----:B------:R-:W-:Y:S01]  /*0a20*/  IMAD.MOV.U32 R3, RZ, RZ, R13 ;  /* 0x000000ffff037224 */ /* 0x000fe200078e000d */
[----:B------:R-:W-:Y:S06]  /*0a30*/  RET.REL.NODEC R10 `(_Z8distancePKdPdddddi) ;  /* 0xfffffff40a707950 */ /* 0x000fec0003c3ffff */
        .weak           $__internal_1_$__cuda_sm20_dsqrt_rn_f64_mediumpath_v1
        .type           $__internal_1_$__cuda_sm20_dsqrt_rn_f64_mediumpath_v1,@function
        .size           $__internal_1_$__cuda_sm20_dsqrt_rn_f64_mediumpath_v1,(.L_x_14 - $__internal_1_$__cuda_sm20_dsqrt_rn_f64_mediumpath_v1)
$__internal_1_$__cuda_sm20_dsqrt_rn_f64_mediumpath_v1:
[----:B------:R-:W-:Y:S01]  /*0a40*/  ISETP.GE.U32.AND P0, PT, R4, -0x3400000, PT ;  /* 0xfcc000000400780c */ /* 0x000fe20003f06070 */
[----:B------:R-:W-:-:S12]  /*0a50*/  IMAD.MOV.U32 R7, RZ, RZ, R19 ;  /* 0x000000ffff077224 */ /* 0x000fd800078e0013 */
[----:B------:R-:W-:Y:S05]  /*0a60*/  @!P0 BRA `(.L_x_9) ;  /* 0x0000000000208947 */ /* 0x000fea0003800000 */
[----:B------:R-:W-:-:S10]  /*0a70*/  DFMA.RM R6, R14, R6, R12 ;  /* 0x000000060e06722b */ /* 0x000fd4000000400c */
[----:B------:R-:W-:-:S05]  /*0a80*/  IADD3 R4, P0, PT, R6, 0x1, RZ ;  /* 0x0000000106047810 */ /* 0x000fca0007f1e0ff */
[----:B------:R-:W-:-:S06]  /*0a90*/  IMAD.X R5, RZ, RZ, R7, P0 ;  /* 0x000000ffff057224 */ /* 0x000fcc00000e0607 */
[----:B------:R-:W-:-:S08]  /*0aa0*/  DFMA.RP R2, -R6, R4, R2 ;  /* 0x000000040602722b */ /* 0x000fd00000008102 */
[----:B------:R-:W-:-:S06]  /*0ab0*/  DSETP.GT.AND P0, PT, R2, RZ, PT ;  /* 0x000000ff0200722a */ /* 0x000fcc0003f04000 */
[----:B------:R-:W-:Y:S02]  /*0ac0*/  FSEL R4, R4, R6, P0 ;  /* 0x0000000604047208 */ /* 0x000fe40000000000 */
[----:B------:R-:W-:Y:S01]  /*0ad0*/  FSEL R5, R5, R7, P0 ;  /* 0x0000000705057208 */ /* 0x000fe20000000000 */
[----:B------:R-:W-:Y:S06]  /*0ae0*/  BRA `(.L_x_10) ;  /* 0x0000000000647947 */ /* 0x000fec0003800000 */
.L_x_9:
[----:B------:R-:W-:-:S14]  /*0af0*/  DSETP.NE.AND P0, PT, R2, RZ, PT ;  /* 0x000000ff0200722a */ /* 0x000fdc0003f05000 */
[----:B------:R-:W-:Y:S05]  /*0b00*/  @!P0 BRA `(.L_x_11) ;  /* 0x0000000000588947 */ /* 0x000fea0003800000 */
[----:B------:R-:W-:-:S13]  /*0b10*/  ISETP.GE.AND P0, PT, R3, RZ, PT ;  /* 0x000000ff0300720c */ /* 0x000fda0003f06270 */
[----:B------:R-:W-:Y:S02]  /*0b20*/  @!P0 IMAD.MOV.U32 R4, RZ, RZ, 0x0 ;  /* 0x00000000ff048424 */ /* 0x000fe400078e00ff */
[----:B------:R-:W-:Y:S01]  /*0b30*/  @!P0 IMAD.MOV.U32 R5, RZ, RZ, -0x80000 ;  /* 0xfff80000ff058424 */ /* 0x000fe200078e00ff */
[----:B------:R-:W-:Y:S06]  /*0b40*/  @!P0 BRA `(.L_x_10) ;  /* 0x00000000004c8947 */ /* 0x000fec0003800000 */
[----:B------:R-:W-:-:S13]  /*0b50*/  ISETP.GT.AND P0, PT, R3, 0x7fefffff, PT ;  /* 0x7fefffff0300780c */ /* 0x000fda0003f04270 */
[----:B------:R-:W-:Y:S05]  /*0b60*/  @P0 BRA `(.L_x_11) ;  /* 0x0000000000400947 */ /* 0x000fea0003800000 */
[----:B------:R-:W-:Y:S01]  /*0b70*/  DMUL R2, R2, 8.11296384146066816958e+31 ;  /* 0x4690000002027828 */ /* 0x000fe20000000000 */
[----:B------:R-:W-:Y:S02]  /*0b80*/  IMAD.MOV.U32 R4, RZ, RZ, RZ ;  /* 0x000000ffff047224 */ /* 0x000fe400078e00ff */
[----:B------:R-:W-:Y:S02]  /*0b90*/  IMAD.MOV.U32 R10, RZ, RZ, 0x0 ;  /* 0x00000000ff0a7424 */ /* 0x000fe400078e00ff */
[----:B------:R-:W-:Y:S01]  /*0ba0*/  IMAD.MOV.U32 R11, RZ, RZ, 0x3fd80000 ;  /* 0x3fd80000ff0b7424 */ /* 0x000fe200078e00ff */
[----:B------:R-:W0:Y:S02]  /*0bb0*/  MUFU.RSQ64H R5, R3 ;  /* 0x0000000300057308 */ /* 0x000e240000001c00 */
[----:B0-----:R-:W-:-:S08]  /*0bc0*/  DMUL R6, R4, R4 ;  /* 0x0000000404067228 */ /* 0x001fd00000000000 */
[----:B------:R-:W-:-:S08]  /*0bd0*/  DFMA R6, R2, -R6, 1 ;  /* 0x3ff000000206742b */ /* 0x000fd00000000806 */
[----:B------:R-:W-:Y:S02]  /*0be0*/  DFMA R10, R6, R10, 0.5 ;  /* 0x3fe00000060a742b */ /* 0x000fe4000000000a */
[----:B------:R-:W-:-:S08]  /*0bf0*/  DMUL R6, R4, R6 ;  /* 0x0000000604067228 */ /* 0x000fd00000000000 */
[----:B------:R-:W-:-:S08]  /*0c00*/  DFMA R6, R10, R6, R4 ;  /* 0x000000060a06722b */ /* 0x000fd00000000004 */
[----:B------:R-:W-:Y:S02]  /*0c10*/  DMUL R4, R2, R6 ;  /* 0x0000000602047228 */ /* 0x000fe40000000000 */
[----:B------:R-:W-:-:S06]  /*0c20*/  VIADD R7, R7, 0xfff00000 ;  /* 0xfff0000007077836 */ /* 0x000fcc0000000000 */
[----:B------:R-:W-:-:S08]  /*0c30*/  DFMA R10, R4, -R4, R2 ;  /* 0x80000004040a722b */ /* 0x000fd00000000002 */
[----:B------:R-:W-:-:S10]  /*0c40*/  DFMA R4, R6, R10, R4 ;  /* 0x0000000a0604722b */ /* 0x000fd40000000004 */
[----:B------:R-:W-:Y:S01]  /*0c50*/  VIADD R5, R5, 0xfcb00000 ;  /* 0xfcb0000005057836 */ /* 0x000fe20000000000 */
[----:B------:R-:W-:Y:S06]  /*0c60*/  BRA `(.L_x_10) ;  /* 0x0000000000047947 */ /* 0x000fec0003800000 */
.L_x_11:
[----:B------:R-:W-:-:S11]  /*0c70*/  DADD R4, R2, R2 ;  /* 0x0000000002047229 */ /* 0x000fd60000000002 */
.L_x_10:
[----:B------:R-:W-:-:S04]  /*0c80*/  IMAD.MOV.U32 R9, RZ, RZ, 0x0 ;  /* 0x00000000ff097424 */ /* 0x000fc800078e00ff */
[----:B------:R-:W-:Y:S05]  /*0c90*/  RET.REL.NODEC R8 `(_Z8distancePKdPdddddi) ;  /* 0xfffffff008d87950 */ /* 0x000fea0003c3ffff */
.L_x_12:
        /* <DEDUP_REMOVED lines=14> */
.L_x_14:


//--------------------- .nv.shared.reserved.0     --------------------------
	.section	.nv.shared.reserved.0,"aw",@nobits
	.weak		__nv_reservedSMEM_offset_0_alias
	.size		__nv_reservedSMEM_offset_0_alias, 0, 64
	.other		__nv_reservedSMEM_offset_0_alias,@"STO_CUDA_RESERVED_SHARED STV_DEFAULT"
__nv_reservedSMEM_offset_0_alias:
	.zero		0
	.zero		64


//--------------------- .nv.constant0._Z16find_plane_modelPKdS0_S0_PdS1_S1_S1_i --------------------------
	.section	.nv.constant0._Z16find_plane_modelPKdS0_S0_PdS1_S1_S1_i,"a",@progbits
	.sectionflags	@""
	.align	4
.nv.constant0._Z16find_plane_modelPKdS0_S0_PdS1_S1_S1_i:
	.zero		956


//--------------------- .nv.constant0._Z8distancePKdPdddddi --------------------------
	.section	.nv.constant0._Z8distancePKdPdddddi,"a",@progbits
	.sectionflags	@""
	.align	4
.nv.constant0._Z8distancePKdPdddddi:
	.zero		948


//--------------------- SYMBOLS --------------------------

	.type		.nv.reservedSmem.offset0,@object
	.size		.nv.reservedSmem.offset0,0x4
